//
// Generated by NVIDIA NVVM Compiler
//
// Compiler Build ID: CL-36424714
// Cuda compilation tools, release 13.0, V13.0.88
// Based on NVVM 20.0.0
//

.version 9.0
.target sm_100
.address_size 64

	// .globl	default_function_kernel_1

.visible .entry default_function_kernel_1(
	.param .u64 .ptr .align 1 default_function_kernel_1_param_0,
	.param .u64 .ptr .align 1 default_function_kernel_1_param_1,
	.param .u64 .ptr .align 1 default_function_kernel_1_param_2,
	.param .u64 .ptr .align 1 default_function_kernel_1_param_3
)
.maxntid 28
{
	.reg .b16 	%rs<4>;
	.reg .b32 	%r<16>;
	.reg .b32 	%f<9>;
	.reg .b64 	%rd<16>;

	ld.param.u64 	%rd1, [default_function_kernel_1_param_0];
	ld.param.u64 	%rd2, [default_function_kernel_1_param_1];
	ld.param.u64 	%rd3, [default_function_kernel_1_param_2];
	ld.param.u64 	%rd4, [default_function_kernel_1_param_3];
	cvta.to.global.u64 	%rd5, %rd1;
	cvta.to.global.u64 	%rd6, %rd2;
	cvta.to.global.u64 	%rd7, %rd4;
	cvta.to.global.u64 	%rd8, %rd3;
	mov.u32 	%r1, %ctaid.x;
	mov.u32 	%r2, %tid.x;
	mad.lo.s32 	%r3, %r1, 28, %r2;
	mul.wide.u32 	%rd9, %r3, 4;
	add.s64 	%rd10, %rd8, %rd9;
	ld.global.nc.f32 	%f1, [%rd10];
	shr.u32 	%r4, %r2, 2;
	mul.hi.u32 	%r5, %r1, 780903145;
	shr.u32 	%r6, %r5, 3;
	mul.lo.s32 	%r7, %r6, 44;
	sub.s32 	%r8, %r1, %r7;
	mad.lo.s32 	%r9, %r8, 7, %r4;
	cvt.u16.u32 	%rs1, %r9;
	mul.hi.u16 	%rs2, %rs1, -17873;
	shr.u16 	%rs3, %rs2, 4;
	cvt.u32.u16 	%r10, %rs3;
	mul.wide.u32 	%rd11, %r10, 4;
	add.s64 	%rd12, %rd7, %rd11;
	ld.global.nc.f32 	%f2, [%rd12];
	mul.f32 	%f3, %f1, %f2;
	mul.hi.u32 	%r11, %r3, -1171354717;
	shr.u32 	%r12, %r11, 6;
	mul.lo.s32 	%r13, %r12, 88;
	sub.s32 	%r14, %r3, %r13;
	mad.lo.s32 	%r15, %r6, 88, %r14;
	mul.wide.u32 	%rd13, %r15, 4;
	add.s64 	%rd14, %rd6, %rd13;
	ld.global.nc.f32 	%f4, [%rd14];
	fma.rn.f32 	%f5, %f4, 0f3D924924, 0f3727C5AC;
	sqrt.rn.f32 	%f6, %f5;
	rcp.rn.f32 	%f7, %f6;
	mul.f32 	%f8, %f3, %f7;
	add.s64 	%rd15, %rd5, %rd9;
	st.global.f32 	[%rd15], %f8;
	ret;

}
	// .globl	default_function_kernel
.visible .entry default_function_kernel(
	.param .u64 .ptr .align 1 default_function_kernel_param_0,
	.param .u64 .ptr .align 1 default_function_kernel_param_1
)
.maxntid 56
{
	.reg .b32 	%r<13>;
	.reg .b32 	%f<29>;
	.reg .b64 	%rd<9>;

	ld.param.u64 	%rd1, [default_function_kernel_param_0];
	ld.param.u64 	%rd2, [default_function_kernel_param_1];
	cvta.to.global.u64 	%rd3, %rd1;
	mov.u32 	%r1, %ctaid.x;
	mov.u32 	%r2, %tid.x;
	mad.lo.s32 	%r3, %r1, 56, %r2;
	mul.wide.u32 	%rd4, %r3, 4;
	add.s64 	%rd5, %rd3, %rd4;
	shr.u32 	%r4, %r2, 3;
	mad.lo.s32 	%r5, %r1, 7, %r4;
	mul.hi.u32 	%r6, %r5, -1171354717;
	shr.u32 	%r7, %r6, 3;
	mul.hi.u32 	%r8, %r3, -1171354717;
	shr.u32 	%r9, %r8, 6;
	mul.lo.s32 	%r10, %r9, 88;
	sub.s32 	%r11, %r3, %r10;
	mad.lo.s32 	%r12, %r7, 1232, %r11;
	cvta.to.global.u64 	%rd6, %rd2;
	mul.wide.u32 	%rd7, %r12, 4;
	add.s64 	%rd8, %rd6, %rd7;
	ld.global.nc.f32 	%f1, [%rd8];
	fma.rn.f32 	%f2, %f1, %f1, 0f00000000;
	ld.global.nc.f32 	%f3, [%rd8+352];
	fma.rn.f32 	%f4, %f3, %f3, %f2;
	ld.global.nc.f32 	%f5, [%rd8+704];
	fma.rn.f32 	%f6, %f5, %f5, %f4;
	ld.global.nc.f32 	%f7, [%rd8+1056];
	fma.rn.f32 	%f8, %f7, %f7, %f6;
	ld.global.nc.f32 	%f9, [%rd8+1408];
	fma.rn.f32 	%f10, %f9, %f9, %f8;
	ld.global.nc.f32 	%f11, [%rd8+1760];
	fma.rn.f32 	%f12, %f11, %f11, %f10;
	ld.global.nc.f32 	%f13, [%rd8+2112];
	fma.rn.f32 	%f14, %f13, %f13, %f12;
	ld.global.nc.f32 	%f15, [%rd8+2464];
	fma.rn.f32 	%f16, %f15, %f15, %f14;
	ld.global.nc.f32 	%f17, [%rd8+2816];
	fma.rn.f32 	%f18, %f17, %f17, %f16;
	ld.global.nc.f32 	%f19, [%rd8+3168];
	fma.rn.f32 	%f20, %f19, %f19, %f18;
	ld.global.nc.f32 	%f21, [%rd8+3520];
	fma.rn.f32 	%f22, %f21, %f21, %f20;
	ld.global.nc.f32 	%f23, [%rd8+3872];
	fma.rn.f32 	%f24, %f23, %f23, %f22;
	ld.global.nc.f32 	%f25, [%rd8+4224];
	fma.rn.f32 	%f26, %f25, %f25, %f24;
	ld.global.nc.f32 	%f27, [%rd8+4576];
	fma.rn.f32 	%f28, %f27, %f27, %f26;
	st.global.f32 	[%rd5], %f28;
	ret;

}


// ===== COMPILED SASS (sm_100) =====

	.target	sm_100

	.elftype	@"ET_EXEC"


//--------------------- .note.nv.tkinfo           --------------------------
	.section	.note.nv.tkinfo,"",@"SHT_NOTE"
	.sectionflags	@"SHF_NOTE_NV_TKINFO"
	.tkinfo
        /*0018*/ 	.word	0x00000002
        /*0030*/ 	.string	""
        /*0030*/ 	.string	"ptxas"
        /*0030*/ 	.string	"Cuda compilation tools, release 13.0, V13.0.88"
        /*0030*/ 	.string	"Build cuda_13.0.r13.0/compiler.36424714_0"
        /*0030*/ 	.string	"-arch sm_100 -m 64 "



//--------------------- .note.nv.cuinfo           --------------------------
	.section	.note.nv.cuinfo,"",@"SHT_NOTE"
	.sectionflags	@"SHF_NOTE_NV_CUINFO"
        /*0018*/ 	.short	0x0002
        /*001a*/ 	.short	0x0064
        /*001c*/ 	.short	0x0082
	.zero		2


//--------------------- .nv.info                  --------------------------
	.section	.nv.info,"",@"SHT_CUDA_INFO"
	.align	4


	//----- nvinfo : EIATTR_REGCOUNT
	.align		4
        /*0000*/ 	.byte	0x04, 0x2f
        /*0002*/ 	.short	(.L_1 - .L_0)
	.align		4
.L_0:
        /*0004*/ 	.word	index@(default_function_kernel_1)
        /*0008*/ 	.word	0x00000010


	//----- nvinfo : EIATTR_FRAME_SIZE
	.align		4
.L_1:
        /*000c*/ 	.byte	0x04, 0x11
        /*000e*/ 	.short	(.L_3 - .L_2)
	.align		4
.L_2:
        /*0010*/ 	.word	index@($__internal_1_$__cuda_sm20_sqrt_rn_f32_slowpath)
        /*0014*/ 	.word	0x00000000


	//----- nvinfo : EIATTR_FRAME_SIZE
	.align		4
.L_3:
        /*0018*/ 	.byte	0x04, 0x11
        /*001a*/ 	.short	(.L_5 - .L_4)
	.align		4
.L_4:
        /*001c*/ 	.word	index@($__internal_0_$__cuda_sm20_rcp_rn_f32_slowpath)
        /*0020*/ 	.word	0x00000000


	//----- nvinfo : EIATTR_FRAME_SIZE
	.align		4
.L_5:
        /*0024*/ 	.byte	0x04, 0x11
        /*0026*/ 	.short	(.L_7 - .L_6)
	.align		4
.L_6:
        /*0028*/ 	.word	index@(default_function_kernel_1)
        /*002c*/ 	.word	0x00000000


	//----- nvinfo : EIATTR_REGCOUNT
	.align		4
.L_7:
        /*0030*/ 	.byte	0x04, 0x2f
        /*0032*/ 	.short	(.L_9 - .L_8)
	.align		4
.L_8:
        /*0034*/ 	.word	index@(default_function_kernel)
        /*0038*/ 	.word	0x0000001e


	//----- nvinfo : EIATTR_FRAME_SIZE
	.align		4
.L_9:
        /*003c*/ 	.byte	0x04, 0x11
        /*003e*/ 	.short	(.L_11 - .L_10)
	.align		4
.L_10:
        /*0040*/ 	.word	index@(default_function_kernel)
        /*0044*/ 	.word	0x00000000


	//----- nvinfo : EIATTR_MIN_STACK_SIZE
	.align		4
.L_11:
        /*0048*/ 	.byte	0x04, 0x12
        /*004a*/ 	.short	(.L_13 - .L_12)
	.align		4
.L_12:
        /*004c*/ 	.word	index@(default_function_kernel)
        /*0050*/ 	.word	0x00000000


	//----- nvinfo : EIATTR_MIN_STACK_SIZE
	.align		4
.L_13:
        /*0054*/ 	.byte	0x04, 0x12
        /*0056*/ 	.short	(.L_15 - .L_14)
	.align		4
.L_14:
        /*0058*/ 	.word	index@(default_function_kernel_1)
        /*005c*/ 	.word	0x00000000
.L_15:


//--------------------- .nv.compat                --------------------------
	.section	.nv.compat,"",@"SHT_CUDA_COMPAT_INFO"
	.align	4
        /*0000*/ 	.byte	0x02, 0x09, 0x00, 0x00, 0x02, 0x02, 0x01, 0x00, 0x02, 0x05, 0x05, 0x00, 0x03, 0x07, 0x01, 0x01
        /*0010*/ 	.byte	0x02, 0x03, 0x00, 0x00, 0x02, 0x06, 0x01, 0x00, 0x04, 0x0b, 0x08, 0x00, 0x01, 0x00, 0x00, 0x00
        /*0020*/ 	.byte	0x00, 0x00, 0x00, 0x00


//--------------------- .nv.info.default_function_kernel --------------------------
	.section	.nv.info.default_function_kernel,"",@"SHT_CUDA_INFO"
	.sectionflags	@""
	.align	4


	//----- nvinfo : EIATTR_CUDA_API_VERSION
	.align		4
        /*0000*/ 	.byte	0x04, 0x37
        /*0002*/ 	.short	(.L_17 - .L_16)
.L_16:
        /*0004*/ 	.word	0x00000082


	//----- nvinfo : EIATTR_KPARAM_INFO
	.align		4
.L_17:
        /*0008*/ 	.byte	0x04, 0x17
        /*000a*/ 	.short	(.L_19 - .L_18)
.L_18:
        /*000c*/ 	.word	0x00000000
        /*0010*/ 	.short	0x0001
        /*0012*/ 	.short	0x0008
        /*0014*/ 	.byte	0x00, 0xf5, 0x21, 0x00


	//----- nvinfo : EIATTR_KPARAM_INFO
	.align		4
.L_19:
        /*0018*/ 	.byte	0x04, 0x17
        /*001a*/ 	.short	(.L_21 - .L_20)
.L_20:
        /*001c*/ 	.word	0x00000000
        /*0020*/ 	.short	0x0000
        /*0022*/ 	.short	0x0000
        /*0024*/ 	.byte	0x00, 0xf5, 0x21, 0x00


	//----- nvinfo : EIATTR_SPARSE_MMA_MASK
	.align		4
.L_21:
        /*0028*/ 	.byte	0x03, 0x50
        /*002a*/ 	.short	0x0000


	//----- nvinfo : EIATTR_MAXREG_COUNT
	.align		4
        /*002c*/ 	.byte	0x03, 0x1b
        /*002e*/ 	.short	0x00ff


	//----- nvinfo : EIATTR_MERCURY_ISA_VERSION
	.align		4
        /*0030*/ 	.byte	0x03, 0x5f
        /*0032*/ 	.short	0x0101


	//----- nvinfo : EIATTR_VRC_CTA_INIT_COUNT
	.align		4
        /*0034*/ 	.byte	0x02, 0x4a
	.zero		1
	.zero		1


	//----- nvinfo : EIATTR_EXIT_INSTR_OFFSETS
	.align		4
        /*0038*/ 	.byte	0x04, 0x1c
        /*003a*/ 	.short	(.L_23 - .L_22)


	//   ....[0]....
.L_22:
        /*003c*/ 	.word	0x000002e0


	//----- nvinfo : EIATTR_MAX_THREADS
	.align		4
.L_23:
        /*0040*/ 	.byte	0x04, 0x05
        /*0042*/ 	.short	(.L_25 - .L_24)
.L_24:
        /*0044*/ 	.word	0x00000038
        /*0048*/ 	.word	0x00000001
        /*004c*/ 	.word	0x00000001


	//----- nvinfo : EIATTR_CBANK_PARAM_SIZE
	.align		4
.L_25:
        /*0050*/ 	.byte	0x03, 0x19
        /*0052*/ 	.short	0x0010


	//----- nvinfo : EIATTR_PARAM_CBANK
	.align		4
        /*0054*/ 	.byte	0x04, 0x0a
        /*0056*/ 	.short	(.L_27 - .L_26)
	.align		4
.L_26:
        /*0058*/ 	.word	index@(.nv.constant0.default_function_kernel)
        /*005c*/ 	.short	0x0380
        /*005e*/ 	.short	0x0010


	//----- nvinfo : EIATTR_SW_WAR
	.align		4
.L_27:
        /*0060*/ 	.byte	0x04, 0x36
        /*0062*/ 	.short	(.L_29 - .L_28)
.L_28:
        /*0064*/ 	.word	0x00000008
.L_29:


//--------------------- .nv.info.default_function_kernel_1 --------------------------
	.section	.nv.info.default_function_kernel_1,"",@"SHT_CUDA_INFO"
	.sectionflags	@""
	.align	4


	//----- nvinfo : EIATTR_CUDA_API_VERSION
	.align		4
        /*0000*/ 	.byte	0x04, 0x37
        /*0002*/ 	.short	(.L_31 - .L_30)
.L_30:
        /*0004*/ 	.word	0x00000082


	//----- nvinfo : EIATTR_KPARAM_INFO
	.align		4
.L_31:
        /*0008*/ 	.byte	0x04, 0x17
        /*000a*/ 	.short	(.L_33 - .L_32)
.L_32:
        /*000c*/ 	.word	0x00000000
        /*0010*/ 	.short	0x0003
        /*0012*/ 	.short	0x0018
        /*0014*/ 	.byte	0x00, 0xf5, 0x21, 0x00


	//----- nvinfo : EIATTR_KPARAM_INFO
	.align		4
.L_33:
        /*0018*/ 	.byte	0x04, 0x17
        /*001a*/ 	.short	(.L_35 - .L_34)
.L_34:
        /*001c*/ 	.word	0x00000000
        /*0020*/ 	.short	0x0002
        /*0022*/ 	.short	0x0010
        /*0024*/ 	.byte	0x00, 0xf5, 0x21, 0x00


	//----- nvinfo : EIATTR_KPARAM_INFO
	.align		4
.L_35:
        /*0028*/ 	.byte	0x04, 0x17
        /*002a*/ 	.short	(.L_37 - .L_36)
.L_36:
        /*002c*/ 	.word	0x00000000
        /*0030*/ 	.short	0x0001
        /*0032*/ 	.short	0x0008
        /*0034*/ 	.byte	0x00, 0xf5, 0x21, 0x00


	//----- nvinfo : EIATTR_KPARAM_INFO
	.align		4
.L_37:
        /*0038*/ 	.byte	0x04, 0x17
        /*003a*/ 	.short	(.L_39 - .L_38)
.L_38:
        /*003c*/ 	.word	0x00000000
        /*0040*/ 	.short	0x0000
        /*0042*/ 	.short	0x0000
        /*0044*/ 	.byte	0x00, 0xf5, 0x21, 0x00


	//----- nvinfo : EIATTR_SPARSE_MMA_MASK
	.align		4
.L_39:
        /*0048*/ 	.byte	0x03, 0x50
        /*004a*/ 	.short	0x0000


	//----- nvinfo : EIATTR_MAXREG_COUNT
	.align		4
        /*004c*/ 	.byte	0x03, 0x1b
        /*004e*/ 	.short	0x00ff


	//----- nvinfo : EIATTR_MERCURY_ISA_VERSION
	.align		4
        /*0050*/ 	.byte	0x03, 0x5f
        /*0052*/ 	.short	0x0101


	//----- nvinfo : EIATTR_VRC_CTA_INIT_COUNT
	.align		4
        /*0054*/ 	.byte	0x02, 0x4a
	.zero		1
	.zero		1


	//----- nvinfo : EIATTR_EXIT_INSTR_OFFSETS
	.align		4
        /*0058*/ 	.byte	0x04, 0x1c
        /*005a*/ 	.short	(.L_41 - .L_40)


	//   ....[0]....
.L_40:
        /*005c*/ 	.word	0x000003b0


	//----- nvinfo : EIATTR_MAX_THREADS
	.align		4
.L_41:
        /*0060*/ 	.byte	0x04, 0x05
        /*0062*/ 	.short	(.L_43 - .L_42)
.L_42:
        /*0064*/ 	.word	0x0000001c
        /*0068*/ 	.word	0x00000001
        /*006c*/ 	.word	0x00000001


	//----- nvinfo : EIATTR_CRS_STACK_SIZE
	.align		4
.L_43:
        /*0070*/ 	.byte	0x04, 0x1e
        /*0072*/ 	.short	(.L_45 - .L_44)
.L_44:
        /*0074*/ 	.word	0x00000000


	//----- nvinfo : EIATTR_CBANK_PARAM_SIZE
	.align		4
.L_45:
        /*0078*/ 	.byte	0x03, 0x19
        /*007a*/ 	.short	0x0020


	//----- nvinfo : EIATTR_PARAM_CBANK
	.align		4
        /*007c*/ 	.byte	0x04, 0x0a
        /*007e*/ 	.short	(.L_47 - .L_46)
	.align		4
.L_46:
        /*0080*/ 	.word	index@(.nv.constant0.default_function_kernel_1)
        /*0084*/ 	.short	0x0380
        /*0086*/ 	.short	0x0020


	//----- nvinfo : EIATTR_SW_WAR
	.align		4
.L_47:
        /*0088*/ 	.byte	0x04, 0x36
        /*008a*/ 	.short	(.L_49 - .L_48)
.L_48:
        /*008c*/ 	.word	0x00000008
.L_49:


//--------------------- .nv.callgraph             --------------------------
	.section	.nv.callgraph,"",@"SHT_CUDA_CALLGRAPH"
	.align	4
	.sectionentsize	8
	.align		4
        /*0000*/ 	.word	0x00000000
	.align		4
        /*0004*/ 	.word	0xffffffff
	.align		4
        /*0008*/ 	.word	0x00000000
	.align		4
        /*000c*/ 	.word	0xfffffffe
	.align		4
        /*0010*/ 	.word	0x00000000
	.align		4
        /*0014*/ 	.word	0xfffffffd
	.align		4
        /*0018*/ 	.word	0x00000000
	.align		4
        /*001c*/ 	.word	0xfffffffc


//--------------------- .text.default_function_kernel --------------------------
	.section	.text.default_function_kernel,"ax",@progbits
	.align	128
        .global         default_function_kernel
        .type           default_function_kernel,@function
        .size           default_function_kernel,(.L_x_15 - default_function_kernel)
        .other          default_function_kernel,@"STO_CUDA_ENTRY STV_DEFAULT"
default_function_kernel:
.text.default_function_kernel:
[----:B------:R-:W-:Y:S01]  /*0000*/  LDC R1, c[0x0][0x37c] ;  /* 0x0000df00ff017b82 */ /* 0x000fe20000000800 */
[----:B------:R-:W0:Y:S07]  /*0010*/  S2R R2, SR_TID.X ;  /* 0x0000000000027919 */ /* 0x000e2e0000002100 */
[----:B------:R-:W1:Y:S01]  /*0020*/  LDC.64 R4, c[0x0][0x388] ;  /* 0x0000e200ff047b82 */ /* 0x000e620000000a00 */
[----:B------:R-:W2:Y:S01]  /*0030*/  LDCU.64 UR4, c[0x0][0x358] ;  /* 0x00006b00ff0477ac */ /* 0x000ea20008000a00 */
[----:B------:R-:W3:Y:S01]  /*0040*/  S2R R3, SR_CTAID.X ;  /* 0x0000000000037919 */ /* 0x000ee20000002500 */
[--C-:B0-----:R-:W-:Y:S01]  /*0050*/  SHF.R.U32.HI R0, RZ, 0x3, R2.reuse ;  /* 0x00000003ff007819 */ /* 0x101fe20000011602 */
[----:B---3--:R-:W-:-:S04]  /*0060*/  IMAD R2, R3, 0x38, R2 ;  /* 0x0000003803027824 */ /* 0x008fc800078e0202 */
[----:B------:R-:W-:Y:S02]  /*0070*/  IMAD R0, R3, 0x7, R0 ;  /* 0x0000000703007824 */ /* 0x000fe400078e0200 */
[----:B------:R-:W-:-:S04]  /*0080*/  IMAD.HI.U32 R3, R2, -0x45d1745d, RZ ;  /* 0xba2e8ba302037827 */ /* 0x000fc800078e00ff */
[----:B------:R-:W-:Y:S01]  /*0090*/  IMAD.HI.U32 R0, R0, -0x45d1745d, RZ ;  /* 0xba2e8ba300007827 */ /* 0x000fe200078e00ff */
[----:B------:R-:W-:-:S04]  /*00a0*/  SHF.R.U32.HI R3, RZ, 0x6, R3 ;  /* 0x00000006ff037819 */ /* 0x000fc80000011603 */
[----:B------:R-:W-:Y:S01]  /*00b0*/  SHF.R.U32.HI R0, RZ, 0x3, R0 ;  /* 0x00000003ff007819 */ /* 0x000fe20000011600 */
[----:B------:R-:W-:-:S04]  /*00c0*/  IMAD R3, R3, -0x58, R2 ;  /* 0xffffffa803037824 */ /* 0x000fc800078e0202 */
[----:B------:R-:W-:-:S04]  /*00d0*/  IMAD R3, R0, 0x4d0, R3 ;  /* 0x000004d000037824 */ /* 0x000fc800078e0203 */
[----:B-1----:R-:W-:-:S05]  /*00e0*/  IMAD.WIDE.U32 R4, R3, 0x4, R4 ;  /* 0x0000000403047825 */ /* 0x002fca00078e0004 */
[----:B--2---:R-:W2:Y:S04]  /*00f0*/  LDG.E.CONSTANT R0, desc[UR4][R4.64] ;  /* 0x0000000404007981 */ /* 0x004ea8000c1e9900 */
[----:B------:R-:W3:Y:S04]  /*0100*/  LDG.E.CONSTANT R9, desc[UR4][R4.64+0x160] ;  /* 0x0001600404097981 */ /* 0x000ee8000c1e9900 */
[----:B------:R-:W4:Y:S04]  /*0110*/  LDG.E.CONSTANT R11, desc[UR4][R4.64+0x2c0] ;  /* 0x0002c004040b7981 */ /* 0x000f28000c1e9900 */
[----:B------:R-:W5:Y:S04]  /*0120*/  LDG.E.CONSTANT R13, desc[UR4][R4.64+0x420] ;  /* 0x00042004040d7981 */ /* 0x000f68000c1e9900 */
        /* <DEDUP_REMOVED lines=9> */
[----:B------:R-:W5:Y:S01]  /*01c0*/  LDG.E.CONSTANT R3, desc[UR4][R4.64+0x11e0] ;  /* 0x0011e00404037981 */ /* 0x000f62000c1e9900 */
[----:B--2---:R-:W-:-:S04]  /*01d0*/  FFMA R0, R0, R0, RZ ;  /* 0x0000000000007223 */ /* 0x004fc800000000ff */
[----:B---3--:R-:W-:Y:S02]  /*01e0*/  FFMA R0, R9, R9, R0 ;  /* 0x0000000909007223 */ /* 0x008fe40000000000 */
[----:B------:R-:W0:Y:S02]  /*01f0*/  LDC.64 R8, c[0x0][0x380] ;  /* 0x0000e000ff087b82 */ /* 0x000e240000000a00 */
[----:B----4-:R-:W-:-:S04]  /*0200*/  FFMA R0, R11, R11, R0 ;  /* 0x0000000b0b007223 */ /* 0x010fc80000000000 */
[----:B-----5:R-:W-:-:S04]  /*0210*/  FFMA R0, R13, R13, R0 ;  /* 0x0000000d0d007223 */ /* 0x020fc80000000000 */
[----:B------:R-:W-:-:S04]  /*0220*/  FFMA R0, R15, R15, R0 ;  /* 0x0000000f0f007223 */ /* 0x000fc80000000000 */
[----:B------:R-:W-:-:S04]  /*0230*/  FFMA R0, R17, R17, R0 ;  /* 0x0000001111007223 */ /* 0x000fc80000000000 */
[----:B------:R-:W-:-:S04]  /*0240*/  FFMA R0, R19, R19, R0 ;  /* 0x0000001313007223 */ /* 0x000fc80000000000 */
[----:B------:R-:W-:Y:S01]  /*0250*/  FFMA R0, R21, R21, R0 ;  /* 0x0000001515007223 */ /* 0x000fe20000000000 */
[----:B0-----:R-:W-:-:S04]  /*0260*/  IMAD.WIDE.U32 R8, R2, 0x4, R8 ;  /* 0x0000000402087825 */ /* 0x001fc800078e0008 */
[----:B------:R-:W-:-:S04]  /*0270*/  FFMA R0, R23, R23, R0 ;  /* 0x0000001717007223 */ /* 0x000fc80000000000 */
[----:B------:R-:W-:-:S04]  /*0280*/  FFMA R0, R25, R25, R0 ;  /* 0x0000001919007223 */ /* 0x000fc80000000000 */
[----:B------:R-:W-:-:S04]  /*0290*/  FFMA R0, R27, R27, R0 ;  /* 0x0000001b1b007223 */ /* 0x000fc80000000000 */
[----:B------:R-:W-:-:S04]  /*02a0*/  FFMA R7, R7, R7, R0 ;  /* 0x0000000707077223 */ /* 0x000fc80000000000 */
[----:B------:R-:W-:-:S04]  /*02b0*/  FFMA R6, R6, R6, R7 ;  /* 0x0000000606067223 */ /* 0x000fc80000000007 */
[----:B------:R-:W-:-:S05]  /*02c0*/  FFMA R3, R3, R3, R6 ;  /* 0x0000000303037223 */ /* 0x000fca0000000006 */
[----:B------:R-:W-:Y:S01]  /*02d0*/  STG.E desc[UR4][R8.64], R3 ;  /* 0x0000000308007986 */ /* 0x000fe2000c101904 */
[----:B------:R-:W-:Y:S05]  /*02e0*/  EXIT ;  /* 0x000000000000794d */ /* 0x000fea0003800000 */
.L_x_0:
[----:B------:R-:W-:-:S00]  /*02f0*/  BRA `(.L_x_0) ;  /* 0xfffffffc00fc7947 */ /* 0x000fc0000383ffff */
[----:B------:R-:W-:-:S00]  /*0300*/  NOP ;  /* 0x0000000000007918 */ /* 0x000fc00000000000 */
[----:B------:R-:W-:-:S00]  /*0310*/  NOP ;  /* 0x0000000000007918 */ /* 0x000fc00000000000 */
[----:B------:R-:W-:-:S00]  /*0320*/  NOP ;  /* 0x0000000000007918 */ /* 0x000fc00000000000 */
[----:B------:R-:W-:-:S00]  /*0330*/  NOP ;  /* 0x0000000000007918 */ /* 0x000fc00000000000 */
[----:B------:R-:W-:-:S00]  /*0340*/  NOP ;  /* 0x0000000000007918 */ /* 0x000fc00000000000 */
[----:B------:R-:W-:-:S00]  /*0350*/  NOP ;  /* 0x0000000000007918 */ /* 0x000fc00000000000 */
[----:B------:R-:W-:-:S00]  /*0360*/  NOP ;  /* 0x0000000000007918 */ /* 0x000fc00000000000 */
[----:B------:R-:W-:-:S00]  /*0370*/  NOP ;  /* 0x0000000000007918 */ /* 0x000fc00000000000 */
.L_x_15:


//--------------------- .text.default_function_kernel_1 --------------------------
	.section	.text.default_function_kernel_1,"ax",@progbits
	.align	128
        .global         default_function_kernel_1
        .type           default_function_kernel_1,@function
        .size           default_function_kernel_1,(.L_x_14 - default_function_kernel_1)
        .other          default_function_kernel_1,@"STO_CUDA_ENTRY STV_DEFAULT"
default_function_kernel_1:
.text.default_function_kernel_1:
[----:B------:R-:W-:Y:S01]  /*0000*/  LDC R1, c[0x0][0x37c] ;  /* 0x0000df00ff017b82 */ /* 0x000fe20000000800 */
[----:B------:R-:W0:Y:S07]  /*0010*/  S2R R11, SR_CTAID.X ;  /* 0x00000000000b7919 */ /* 0x000e2e0000002500 */
[----:B------:R-:W1:Y:S01]  /*0020*/  LDC.64 R4, c[0x0][0x388] ;  /* 0x0000e200ff047b82 */ /* 0x000e620000000a00 */
[----:B------:R-:W2:Y:S01]  /*0030*/  LDCU.64 UR4, c[0x0][0x358] ;  /* 0x00006b00ff0477ac */ /* 0x000ea20008000a00 */
[----:B------:R-:W3:Y:S06]  /*0040*/  S2R R12, SR_TID.X ;  /* 0x00000000000c7919 */ /* 0x000eec0000002100 */
[----:B------:R-:W4:Y:S01]  /*0050*/  LDC.64 R8, c[0x0][0x398] ;  /* 0x0000e600ff087b82 */ /* 0x000f220000000a00 */
[----:B0-----:R-:W-:-:S04]  /*0060*/  IMAD.HI.U32 R0, R11, 0x2e8ba2e9, RZ ;  /* 0x2e8ba2e90b007827 */ /* 0x001fc800078e00ff */
[----:B---3--:R-:W-:Y:S01]  /*0070*/  IMAD R3, R11, 0x1c, R12 ;  /* 0x0000001c0b037824 */ /* 0x008fe200078e020c */
[----:B------:R-:W-:Y:S02]  /*0080*/  SHF.R.U32.HI R2, RZ, 0x3, R0 ;  /* 0x00000003ff027819 */ /* 0x000fe40000011600 */
[----:B------:R-:W-:Y:S01]  /*0090*/  SHF.R.U32.HI R0, RZ, 0x2, R12 ;  /* 0x00000002ff007819 */ /* 0x000fe2000001160c */
[----:B------:R-:W-:-:S04]  /*00a0*/  IMAD.HI.U32 R6, R3, -0x45d1745d, RZ ;  /* 0xba2e8ba303067827 */ /* 0x000fc800078e00ff */
[----:B------:R-:W-:Y:S01]  /*00b0*/  IMAD R11, R2, -0x2c, R11 ;  /* 0xffffffd4020b7824 */ /* 0x000fe200078e020b */
[----:B------:R-:W-:Y:S02]  /*00c0*/  SHF.R.U32.HI R10, RZ, 0x6, R6 ;  /* 0x00000006ff0a7819 */ /* 0x000fe40000011606 */
[----:B------:R-:W0:Y:S01]  /*00d0*/  LDC.64 R6, c[0x0][0x390] ;  /* 0x0000e400ff067b82 */ /* 0x000e220000000a00 */
[----:B------:R-:W-:Y:S02]  /*00e0*/  IMAD R0, R11, 0x7, R0 ;  /* 0x000000070b007824 */ /* 0x000fe400078e0200 */
[----:B------:R-:W-:-:S03]  /*00f0*/  IMAD R13, R10, -0x58, R3 ;  /* 0xffffffa80a0d7824 */ /* 0x000fc600078e0203 */
[----:B------:R-:W-:Y:S01]  /*0100*/  LOP3.LUT R0, R0, 0xffff, RZ, 0xc0, !PT ;  /* 0x0000ffff00007812 */ /* 0x000fe200078ec0ff */
[----:B------:R-:W-:-:S04]  /*0110*/  IMAD R13, R2, 0x58, R13 ;  /* 0x00000058020d7824 */ /* 0x000fc800078e020d */
[----:B-1----:R-:W-:-:S06]  /*0120*/  IMAD.WIDE.U32 R4, R13, 0x4, R4 ;  /* 0x000000040d047825 */ /* 0x002fcc00078e0004 */
[----:B--2---:R-:W2:Y:S01]  /*0130*/  LDG.E.CONSTANT R4, desc[UR4][R4.64] ;  /* 0x0000000404047981 */ /* 0x004ea2000c1e9900 */
[----:B------:R-:W-:-:S05]  /*0140*/  IMAD R0, R0, 0xba2f, RZ ;  /* 0x0000ba2f00007824 */ /* 0x000fca00078e02ff */
[----:B------:R-:W-:Y:S01]  /*0150*/  SHF.R.U32.HI R11, RZ, 0x14, R0 ;  /* 0x00000014ff0b7819 */ /* 0x000fe20000011600 */
[----:B0-----:R-:W-:-:S04]  /*0160*/  IMAD.WIDE.U32 R6, R3, 0x4, R6 ;  /* 0x0000000403067825 */ /* 0x001fc800078e0006 */
[----:B----4-:R-:W-:Y:S02]  /*0170*/  IMAD.WIDE.U32 R8, R11, 0x4, R8 ;  /* 0x000000040b087825 */ /* 0x010fe400078e0008 */
[----:B------:R-:W3:Y:S04]  /*0180*/  LDG.E.CONSTANT R6, desc[UR4][R6.64] ;  /* 0x0000000406067981 */ /* 0x000ee8000c1e9900 */
[----:B------:R-:W3:Y:S01]  /*0190*/  LDG.E.CONSTANT R9, desc[UR4][R8.64] ;  /* 0x0000000408097981 */ /* 0x000ee2000c1e9900 */
[----:B------:R-:W-:Y:S01]  /*01a0*/  HFMA2 R11, -RZ, RZ, 1.392578125, 10.28125 ;  /* 0x3d924924ff0b7431 */ /* 0x000fe200000001ff */
[----:B------:R-:W-:Y:S04]  /*01b0*/  BSSY.RECONVERGENT B0, `(.L_x_1) ;  /* 0x000000e000007945 */ /* 0x000fe80003800200 */
[----:B--2---:R-:W-:-:S04]  /*01c0*/  FFMA R0, R4, R11, 9.9999997473787516356e-06 ;  /* 0x3727c5ac04007423 */ /* 0x004fc8000000000b */
[----:B------:R-:W-:Y:S01]  /*01d0*/  VIADD R2, R0, 0xf3000000 ;  /* 0xf300000000027836 */ /* 0x000fe20000000000 */
[----:B------:R0:W1:Y:S04]  /*01e0*/  MUFU.RSQ R11, R0 ;  /* 0x00000000000b7308 */ /* 0x0000680000001400 */
[----:B------:R-:W-:Y:S01]  /*01f0*/  ISETP.GT.U32.AND P0, PT, R2, 0x727fffff, PT ;  /* 0x727fffff0200780c */ /* 0x000fe20003f04070 */
[----:B---3--:R-:W-:-:S12]  /*0200*/  FMUL R4, R6, R9 ;  /* 0x0000000906047220 */ /* 0x008fd80000400000 */
[----:B01----:R-:W-:Y:S05]  /*0210*/  @!P0 BRA `(.L_x_2) ;  /* 0x00000000000c8947 */ /* 0x003fea0003800000 */
[----:B------:R-:W-:-:S07]  /*0220*/  MOV R9, 0x240 ;  /* 0x0000024000097802 */ /* 0x000fce0000000f00 */
[----:B------:R-:W-:Y:S05]  /*0230*/  CALL.REL.NOINC `($__internal_1_$__cuda_sm20_sqrt_rn_f32_slowpath) ;  /* 0x0000000400347944 */ /* 0x000fea0003c00000 */
[----:B------:R-:W-:Y:S05]  /*0240*/  BRA `(.L_x_3) ;  /* 0x0000000000107947 */ /* 0x000fea0003800000 */
.L_x_2:
[----:B------:R-:W-:Y:S01]  /*0250*/  FMUL.FTZ R5, R0, R11 ;  /* 0x0000000b00057220 */ /* 0x000fe20000410000 */
[----:B------:R-:W-:-:S03]  /*0260*/  FMUL.FTZ R2, R11, 0.5 ;  /* 0x3f0000000b027820 */ /* 0x000fc60000410000 */
[----:B------:R-:W-:-:S04]  /*0270*/  FFMA R0, -R5, R5, R0 ;  /* 0x0000000505007223 */ /* 0x000fc80000000100 */
[----:B------:R-:W-:-:S07]  /*0280*/  FFMA R2, R0, R2, R5 ;  /* 0x0000000200027223 */ /* 0x000fce0000000005 */
.L_x_3:
[----:B------:R-:W-:Y:S05]  /*0290*/  BSYNC.RECONVERGENT B0 ;  /* 0x0000000000007941 */ /* 0x000fea0003800200 */
.L_x_1:
[----:B------:R-:W-:Y:S01]  /*02a0*/  IADD3 R0, PT, PT, R2, 0x1800000, RZ ;  /* 0x0180000002007810 */ /* 0x000fe20007ffe0ff */
[----:B------:R-:W-:Y:S03]  /*02b0*/  BSSY.RECONVERGENT B0, `(.L_x_4) ;  /* 0x000000b000007945 */ /* 0x000fe60003800200 */
[----:B------:R-:W-:-:S04]  /*02c0*/  LOP3.LUT R0, R0, 0x7f800000, RZ, 0xc0, !PT ;  /* 0x7f80000000007812 */ /* 0x000fc800078ec0ff */
[----:B------:R-:W-:-:S13]  /*02d0*/  ISETP.GT.U32.AND P0, PT, R0, 0x1ffffff, PT ;  /* 0x01ffffff0000780c */ /* 0x000fda0003f04070 */
[----:B------:R-:W-:Y:S05]  /*02e0*/  @P0 BRA `(.L_x_5) ;  /* 0x00000000000c0947 */ /* 0x000fea0003800000 */
[----:B------:R-:W-:-:S07]  /*02f0*/  MOV R9, 0x310 ;  /* 0x0000031000097802 */ /* 0x000fce0000000f00 */
[----:B------:R-:W-:Y:S05]  /*0300*/  CALL.REL.NOINC `($__internal_0_$__cuda_sm20_rcp_rn_f32_slowpath) ;  /* 0x00000000002c7944 */ /* 0x000fea0003c00000 */
[----:B------:R-:W-:Y:S05]  /*0310*/  BRA `(.L_x_6) ;  /* 0x0000000000107947 */ /* 0x000fea0003800000 */
.L_x_5:
[----:B------:R-:W0:Y:S02]  /*0320*/  MUFU.RCP R5, R2 ;  /* 0x0000000200057308 */ /* 0x000e240000001000 */
[----:B0-----:R-:W-:-:S04]  /*0330*/  FFMA R0, R5, R2, -1 ;  /* 0xbf80000005007423 */ /* 0x001fc80000000002 */
[----:B------:R-:W-:-:S04]  /*0340*/  FADD.FTZ R0, -R0, -RZ ;  /* 0x800000ff00007221 */ /* 0x000fc80000010100 */
[----:B------:R-:W-:-:S07]  /*0350*/  FFMA R5, R5, R0, R5 ;  /* 0x0000000005057223 */ /* 0x000fce0000000005 */
.L_x_6:
[----:B------:R-:W-:Y:S05]  /*0360*/  BSYNC.RECONVERGENT B0 ;  /* 0x0000000000007941 */ /* 0x000fea0003800200 */
.L_x_4:
[----:B------:R-:W0:Y:S01]  /*0370*/  LDC.64 R6, c[0x0][0x380] ;  /* 0x0000e000ff067b82 */ /* 0x000e220000000a00 */
[----:B------:R-:W-:Y:S01]  /*0380*/  FMUL R5, R4, R5 ;  /* 0x0000000504057220 */ /* 0x000fe20000400000 */
[----:B0-----:R-:W-:-:S05]  /*0390*/  IMAD.WIDE.U32 R2, R3, 0x4, R6 ;  /* 0x0000000403027825 */ /* 0x001fca00078e0006 */
[----:B------:R-:W-:Y:S01]  /*03a0*/  STG.E desc[UR4][R2.64], R5 ;  /* 0x0000000502007986 */ /* 0x000fe2000c101904 */
[----:B------:R-:W-:Y:S05]  /*03b0*/  EXIT ;  /* 0x000000000000794d */ /* 0x000fea0003800000 */
        .weak           $__internal_0_$__cuda_sm20_rcp_rn_f32_slowpath
        .type           $__internal_0_$__cuda_sm20_rcp_rn_f32_slowpath,@function
        .size           $__internal_0_$__cuda_sm20_rcp_rn_f32_slowpath,($__internal_1_$__cuda_sm20_sqrt_rn_f32_slowpath - $__internal_0_$__cuda_sm20_rcp_rn_f32_slowpath)
$__internal_0_$__cuda_sm20_rcp_rn_f32_slowpath:
[----:B------:R-:W-:Y:S01]  /*03c0*/  IMAD.SHL.U32 R0, R2, 0x2, RZ ;  /* 0x0000000202007824 */ /* 0x000fe200078e00ff */
[----:B------:R-:W-:Y:S04]  /*03d0*/  BSSY.RECONVERGENT B1, `(.L_x_7) ;  /* 0x0000030000017945 */ /* 0x000fe80003800200 */
[----:B------:R-:W-:-:S04]  /*03e0*/  SHF.R.U32.HI R10, RZ, 0x18, R0 ;  /* 0x00000018ff0a7819 */ /* 0x000fc80000011600 */
[----:B------:R-:W-:-:S13]  /*03f0*/  ISETP.NE.U32.AND P0, PT, R10, RZ, PT ;  /* 0x000000ff0a00720c */ /* 0x000fda0003f05070 */
[----:B------:R-:W-:Y:S05]  /*0400*/  @P0 BRA `(.L_x_8) ;  /* 0x0000000000280947 */ /* 0x000fea0003800000 */
[----:B------:R-:W-:-:S04]  /*0410*/  SHF.L.U32 R0, R2, 0x1, RZ ;  /* 0x0000000102007819 */ /* 0x000fc800000006ff */
[----:B------:R-:W-:-:S13]  /*0420*/  ISETP.NE.AND P0, PT, R0, RZ, PT ;  /* 0x000000ff0000720c */ /* 0x000fda0003f05270 */
[----:B------:R-:W-:Y:S01]  /*0430*/  @P0 FFMA R6, R2, 1.84467440737095516160e+19, RZ ;  /* 0x5f80000002060823 */ /* 0x000fe200000000ff */
[----:B------:R-:W-:Y:S08]  /*0440*/  @!P0 MUFU.RCP R5, R2 ;  /* 0x0000000200058308 */ /* 0x000ff00000001000 */
[----:B------:R-:W0:Y:S02]  /*0450*/  @P0 MUFU.RCP R7, R6 ;  /* 0x0000000600070308 */ /* 0x000e240000001000 */
[----:B0-----:R-:W-:-:S04]  /*0460*/  @P0 FFMA R0, R6, R7, -1 ;  /* 0xbf80000006000423 */ /* 0x001fc80000000007 */
[----:B------:R-:W-:-:S04]  /*0470*/  @P0 FADD.FTZ R0, -R0, -RZ ;  /* 0x800000ff00000221 */ /* 0x000fc80000010100 */
[----:B------:R-:W-:-:S04]  /*0480*/  @P0 FFMA R0, R7, R0, R7 ;  /* 0x0000000007000223 */ /* 0x000fc80000000007 */
[----:B------:R-:W-:Y:S01]  /*0490*/  @P0 FFMA R5, R0, 1.84467440737095516160e+19, RZ ;  /* 0x5f80000000050823 */ /* 0x000fe200000000ff */
[----:B------:R-:W-:Y:S06]  /*04a0*/  BRA `(.L_x_9) ;  /* 0x0000000000887947 */ /* 0x000fec0003800000 */
.L_x_8:
[----:B------:R-:W-:-:S05]  /*04b0*/  VIADD R11, R10, 0xffffff03 ;  /* 0xffffff030a0b7836 */ /* 0x000fca0000000000 */
[----:B------:R-:W-:-:S13]  /*04c0*/  ISETP.GT.U32.AND P0, PT, R11, 0x1, PT ;  /* 0x000000010b00780c */ /* 0x000fda0003f04070 */
[----:B------:R-:W-:Y:S05]  /*04d0*/  @P0 BRA `(.L_x_10) ;  /* 0x0000000000780947 */ /* 0x000fea0003800000 */
[----:B------:R-:W-:Y:S02]  /*04e0*/  LOP3.LUT R0, R2, 0x7fffff, RZ, 0xc0, !PT ;  /* 0x007fffff02007812 */ /* 0x000fe400078ec0ff */
[----:B------:R-:W-:Y:S02]  /*04f0*/  MOV R8, 0x3 ;  /* 0x0000000300087802 */ /* 0x000fe40000000f00 */
[----:B------:R-:W-:Y:S02]  /*0500*/  LOP3.LUT R0, R0, 0x3f800000, RZ, 0xfc, !PT ;  /* 0x3f80000000007812 */ /* 0x000fe400078efcff */
[----:B------:R-:W-:Y:S02]  /*0510*/  SHF.L.U32 R8, R8, R11, RZ ;  /* 0x0000000b08087219 */ /* 0x000fe400000006ff */
[----:B------:R-:W0:Y:S02]  /*0520*/  MUFU.RCP R5, R0 ;  /* 0x0000000000057308 */ /* 0x000e240000001000 */
[----:B0-----:R-:W-:-:S04]  /*0530*/  FFMA R6, R0, R5, -1 ;  /* 0xbf80000000067423 */ /* 0x001fc80000000005 */
[----:B------:R-:W-:-:S04]  /*0540*/  FADD.FTZ R6, -R6, -RZ ;  /* 0x800000ff06067221 */ /* 0x000fc80000010100 */
[CCC-:B------:R-:W-:Y:S01]  /*0550*/  FFMA.RM R7, R5.reuse, R6.reuse, R5.reuse ;  /* 0x0000000605077223 */ /* 0x1c0fe20000004005 */
[----:B------:R-:W-:-:S04]  /*0560*/  FFMA.RP R6, R5, R6, R5 ;  /* 0x0000000605067223 */ /* 0x000fc80000008005 */
[C---:B------:R-:W-:Y:S02]  /*0570*/  LOP3.LUT R5, R7.reuse, 0x7fffff, RZ, 0xc0, !PT ;  /* 0x007fffff07057812 */ /* 0x040fe400078ec0ff */
[----:B------:R-:W-:Y:S02]  /*0580*/  FSETP.NEU.FTZ.AND P0, PT, R7, R6, PT ;  /* 0x000000060700720b */ /* 0x000fe40003f1d000 */
[----:B------:R-:W-:Y:S02]  /*0590*/  LOP3.LUT R5, R5, 0x800000, RZ, 0xfc, !PT ;  /* 0x0080000005057812 */ /* 0x000fe400078efcff */
[----:B------:R-:W-:Y:S02]  /*05a0*/  SEL R6, RZ, 0xffffffff, !P0 ;  /* 0xffffffffff067807 */ /* 0x000fe40004000000 */
[----:B------:R-:W-:-:S03]  /*05b0*/  LOP3.LUT R8, R8, R5, RZ, 0xc0, !PT ;  /* 0x0000000508087212 */ /* 0x000fc600078ec0ff */
[----:B------:R-:W-:Y:S01]  /*05c0*/  IMAD.MOV R6, RZ, RZ, -R6 ;  /* 0x000000ffff067224 */ /* 0x000fe200078e0a06 */
[----:B------:R-:W-:-:S04]  /*05d0*/  SHF.R.U32.HI R8, RZ, R11, R8 ;  /* 0x0000000bff087219 */ /* 0x000fc80000011608 */
[----:B------:R-:W-:Y:S02]  /*05e0*/  LOP3.LUT P1, RZ, R6, R11, R5, 0xf8, !PT ;  /* 0x0000000b06ff7212 */ /* 0x000fe4000782f805 */
[C---:B------:R-:W-:Y:S02]  /*05f0*/  LOP3.LUT P0, RZ, R8.reuse, 0x1, RZ, 0xc0, !PT ;  /* 0x0000000108ff7812 */ /* 0x040fe4000780c0ff */
[----:B------:R-:W-:-:S04]  /*0600*/  LOP3.LUT P2, RZ, R8, 0x2, RZ, 0xc0, !PT ;  /* 0x0000000208ff7812 */ /* 0x000fc8000784c0ff */
[----:B------:R-:W-:Y:S02]  /*0610*/  PLOP3.LUT P0, PT, P0, P1, P2, 0xe0, 0x0 ;  /* 0x000000000000781c */ /* 0x000fe40000703c20 */
[----:B------:R-:W-:Y:S02]  /*0620*/  LOP3.LUT P1, RZ, R2, 0x7fffff, RZ, 0xc0, !PT ;  /* 0x007fffff02ff7812 */ /* 0x000fe4000782c0ff */
[----:B------:R-:W-:-:S04]  /*0630*/  SEL R0, RZ, 0x1, !P0 ;  /* 0x00000001ff007807 */ /* 0x000fc80004000000 */
[----:B------:R-:W-:-:S04]  /*0640*/  IADD3 R0, PT, PT, -R0, RZ, RZ ;  /* 0x000000ff00007210 */ /* 0x000fc80007ffe1ff */
[----:B------:R-:W-:Y:S01]  /*0650*/  ISETP.GE.AND P0, PT, R0, RZ, PT ;  /* 0x000000ff0000720c */ /* 0x000fe20003f06270 */
[----:B------:R-:W-:-:S05]  /*0660*/  VIADD R0, R10, 0xffffff04 ;  /* 0xffffff040a007836 */ /* 0x000fca0000000000 */
[----:B------:R-:W-:-:S07]  /*0670*/  SHF.R.U32.HI R5, RZ, R0, R5 ;  /* 0x00000000ff057219 */ /* 0x000fce0000011605 */
[----:B------:R-:W-:-:S05]  /*0680*/  @!P0 IADD3 R5, PT, PT, R5, 0x1, RZ ;  /* 0x0000000105058810 */ /* 0x000fca0007ffe0ff */
[----:B------:R-:W-:-:S05]  /*0690*/  @!P1 IMAD.SHL.U32 R5, R5, 0x2, RZ ;  /* 0x0000000205059824 */ /* 0x000fca00078e00ff */
[----:B------:R-:W-:Y:S01]  /*06a0*/  LOP3.LUT R5, R5, 0x80000000, R2, 0xf8, !PT ;  /* 0x8000000005057812 */ /* 0x000fe200078ef802 */
[----:B------:R-:W-:Y:S06]  /*06b0*/  BRA `(.L_x_9) ;  /* 0x0000000000047947 */ /* 0x000fec0003800000 */
.L_x_10:
[----:B------:R0:W1:Y:S02]  /*06c0*/  MUFU.RCP R5, R2 ;  /* 0x0000000200057308 */ /* 0x0000640000001000 */
.L_x_9:
[----:B------:R-:W-:Y:S05]  /*06d0*/  BSYNC.RECONVERGENT B1 ;  /* 0x0000000000017941 */ /* 0x000fea0003800200 */
.L_x_7:
[----:B------:R-:W-:Y:S01]  /*06e0*/  MOV R6, R9 ;  /* 0x0000000900067202 */ /* 0x000fe20000000f00 */
[----:B------:R-:W-:-:S04]  /*06f0*/  IMAD.MOV.U32 R7, RZ, RZ, 0x0 ;  /* 0x00000000ff077424 */ /* 0x000fc800078e00ff */
[----:B01----:R-:W-:Y:S05]  /*0700*/  RET.REL.NODEC R6 `(default_function_kernel_1) ;  /* 0xfffffff8063c7950 */ /* 0x003fea0003c3ffff */
        .weak           $__internal_1_$__cuda_sm20_sqrt_rn_f32_slowpath
        .type           $__internal_1_$__cuda_sm20_sqrt_rn_f32_slowpath,@function
        .size           $__internal_1_$__cuda_sm20_sqrt_rn_f32_slowpath,(.L_x_14 - $__internal_1_$__cuda_sm20_sqrt_rn_f32_slowpath)
$__internal_1_$__cuda_sm20_sqrt_rn_f32_slowpath:
[----:B------:R-:W-:-:S13]  /*0710*/  LOP3.LUT P0, RZ, R0, 0x7fffffff, RZ, 0xc0, !PT ;  /* 0x7fffffff00ff7812 */ /* 0x000fda000780c0ff */
[----:B------:R-:W-:Y:S01]  /*0720*/  @!P0 MOV R2, R0 ;  /* 0x0000000000028202 */ /* 0x000fe20000000f00 */
[----:B------:R-:W-:Y:S06]  /*0730*/  @!P0 BRA `(.L_x_11) ;  /* 0x0000000000408947 */ /* 0x000fec0003800000 */
[----:B------:R-:W-:-:S13]  /*0740*/  FSETP.GEU.FTZ.AND P0, PT, R0, RZ, PT ;  /* 0x000000ff0000720b */ /* 0x000fda0003f1e000 */
[----:B------:R-:W-:Y:S01]  /*0750*/  @!P0 MOV R2, 0x7fffffff ;  /* 0x7fffffff00028802 */ /* 0x000fe20000000f00 */
[----:B------:R-:W-:Y:S06]  /*0760*/  @!P0 BRA `(.L_x_11) ;  /* 0x0000000000348947 */ /* 0x000fec0003800000 */
[----:B------:R-:W-:-:S13]  /*0770*/  FSETP.GTU.FTZ.AND P0, PT, |R0|, +INF , PT ;  /* 0x7f8000000000780b */ /* 0x000fda0003f1c200 */
[----:B------:R-:W-:Y:S01]  /*0780*/  @P0 FADD.FTZ R2, R0, 1 ;  /* 0x3f80000000020421 */ /* 0x000fe20000010000 */
[----:B------:R-:W-:Y:S06]  /*0790*/  @P0 BRA `(.L_x_11) ;  /* 0x0000000000280947 */ /* 0x000fec0003800000 */
[----:B------:R-:W-:-:S13]  /*07a0*/  FSETP.NEU.FTZ.AND P0, PT, |R0|, +INF , PT ;  /* 0x7f8000000000780b */ /* 0x000fda0003f1d200 */
[----:B------:R-:W-:-:S04]  /*07b0*/  @P0 FFMA R5, R0, 1.84467440737095516160e+19, RZ ;  /* 0x5f80000000050823 */ /* 0x000fc800000000ff */
[----:B------:R-:W0:Y:S02]  /*07c0*/  @P0 MUFU.RSQ R2, R5 ;  /* 0x0000000500020308 */ /* 0x000e240000001400 */
[----:B0-----:R-:W-:Y:S01]  /*07d0*/  @P0 FMUL.FTZ R6, R5, R2 ;  /* 0x0000000205060220 */ /* 0x001fe20000410000 */
[----:B------:R-:W-:Y:S01]  /*07e0*/  @P0 FMUL.FTZ R8, R2, 0.5 ;  /* 0x3f00000002080820 */ /* 0x000fe20000410000 */
[----:B------:R-:W-:Y:S02]  /*07f0*/  @!P0 IMAD.MOV.U32 R2, RZ, RZ, R0 ;  /* 0x000000ffff028224 */ /* 0x000fe400078e0000 */
[----:B------:R-:W-:-:S04]  /*0800*/  @P0 FADD.FTZ R7, -R6, -RZ ;  /* 0x800000ff06070221 */ /* 0x000fc80000010100 */
[----:B------:R-:W-:-:S04]  /*0810*/  @P0 FFMA R7, R6, R7, R5 ;  /* 0x0000000706070223 */ /* 0x000fc80000000005 */
[----:B------:R-:W-:-:S04]  /*0820*/  @P0 FFMA R7, R7, R8, R6 ;  /* 0x0000000807070223 */ /* 0x000fc80000000006 */
[----:B------:R-:W-:-:S07]  /*0830*/  @P0 FMUL.FTZ R2, R7, 2.3283064365386962891e-10 ;  /* 0x2f80000007020820 */ /* 0x000fce0000410000 */
.L_x_11:
[----:B------:R-:W-:Y:S01]  /*0840*/  HFMA2 R7, -RZ, RZ, 0, 0 ;  /* 0x00000000ff077431 */ /* 0x000fe200000001ff */
[----:B------:R-:W-:-:S04]  /*0850*/  MOV R6, R9 ;  /* 0x0000000900067202 */ /* 0x000fc80000000f00 */
[----:B------:R-:W-:Y:S05]  /*0860*/  RET.REL.NODEC R6 `(default_function_kernel_1) ;  /* 0xfffffff406e47950 */ /* 0x000fea0003c3ffff */
.L_x_12:
        /* <DEDUP_REMOVED lines=9> */
.L_x_14:


//--------------------- .nv.shared.reserved.0     --------------------------
	.section	.nv.shared.reserved.0,"aw",@nobits
	.weak		__nv_reservedSMEM_offset_0_alias
	.size		__nv_reservedSMEM_offset_0_alias, 0, 64
	.other		__nv_reservedSMEM_offset_0_alias,@"STO_CUDA_RESERVED_SHARED STV_DEFAULT"
__nv_reservedSMEM_offset_0_alias:
	.zero		0
	.zero		64


//--------------------- .nv.constant0.default_function_kernel --------------------------
	.section	.nv.constant0.default_function_kernel,"a",@progbits
	.sectionflags	@""
	.align	4
.nv.constant0.default_function_kernel:
	.zero		912


//--------------------- .nv.constant0.default_function_kernel_1 --------------------------
	.section	.nv.constant0.default_function_kernel_1,"a",@progbits
	.sectionflags	@""
	.align	4
.nv.constant0.default_function_kernel_1:
	.zero		928


//--------------------- SYMBOLS --------------------------

	.type		.nv.reservedSmem.offset0,@object
	.size		.nv.reservedSmem.offset0,0x4
